//
// Generated by NVIDIA NVVM Compiler
//
// Compiler Build ID: CL-36424714
// Cuda compilation tools, release 13.0, V13.0.88
// Based on NVVM 20.0.0
//

.version 9.0
.target sm_100
.address_size 64

	// .globl	default_function_kernel

.visible .entry default_function_kernel(
	.param .u64 .ptr .align 1 default_function_kernel_param_0,
	.param .u64 .ptr .align 1 default_function_kernel_param_1
)
.maxntid 57
{
	.reg .pred 	%p<3>;
	.reg .b32 	%r<4>;
	.reg .b32 	%f<17>;
	.reg .b64 	%rd<8>;

	ld.param.u64 	%rd1, [default_function_kernel_param_0];
	ld.param.u64 	%rd2, [default_function_kernel_param_1];
	cvta.to.global.u64 	%rd3, %rd1;
	cvta.to.global.u64 	%rd4, %rd2;
	mov.u32 	%r1, %ctaid.x;
	mov.u32 	%r2, %tid.x;
	mad.lo.s32 	%r3, %r1, 57, %r2;
	mul.wide.u32 	%rd5, %r3, 4;
	add.s64 	%rd6, %rd4, %rd5;
	ld.global.nc.f32 	%f1, [%rd6];
	abs.f32 	%f2, %f1;
	mul.f32 	%f3, %f2, 0f4038AA3B;
	ex2.approx.ftz.f32 	%f4, %f3;
	add.f32 	%f5, %f4, 0f3F800000;
	rcp.approx.ftz.f32 	%f6, %f5;
	fma.rn.f32 	%f7, %f6, 0fC0000000, 0f3F800000;
	setp.ge.f32 	%p1, %f2, 0f41102CB4;
	selp.f32 	%f8, 0f3F800000, %f7, %p1;
	copysign.f32 	%f9, %f1, %f8;
	mul.f32 	%f10, %f1, %f1;
	fma.rn.f32 	%f11, %f10, 0f3C80F082, 0fBD563CAE;
	fma.rn.f32 	%f12, %f11, %f10, 0f3E085941;
	fma.rn.f32 	%f13, %f12, %f10, 0fBEAAA9ED;
	fma.rn.f32 	%f14, %f13, %f10, 0f00000000;
	fma.rn.f32 	%f15, %f14, %f1, %f1;
	setp.ge.f32 	%p2, %f2, 0f3F19999A;
	selp.f32 	%f16, %f9, %f15, %p2;
	add.s64 	%rd7, %rd3, %rd5;
	st.global.f32 	[%rd7], %f16;
	ret;

}


// ===== COMPILED SASS (sm_100) =====

	.target	sm_100

	.elftype	@"ET_EXEC"


//--------------------- .note.nv.tkinfo           --------------------------
	.section	.note.nv.tkinfo,"",@"SHT_NOTE"
	.sectionflags	@"SHF_NOTE_NV_TKINFO"
	.tkinfo
        /*0018*/ 	.word	0x00000002
        /*0030*/ 	.string	""
        /*0030*/ 	.string	"ptxas"
        /*0030*/ 	.string	"Cuda compilation tools, release 13.0, V13.0.88"
        /*0030*/ 	.string	"Build cuda_13.0.r13.0/compiler.36424714_0"
        /*0030*/ 	.string	"-arch sm_100 -m 64 "



//--------------------- .note.nv.cuinfo           --------------------------
	.section	.note.nv.cuinfo,"",@"SHT_NOTE"
	.sectionflags	@"SHF_NOTE_NV_CUINFO"
        /*0018*/ 	.short	0x0002
        /*001a*/ 	.short	0x0064
        /*001c*/ 	.short	0x0082
	.zero		2


//--------------------- .nv.info                  --------------------------
	.section	.nv.info,"",@"SHT_CUDA_INFO"
	.align	4


	//----- nvinfo : EIATTR_REGCOUNT
	.align		4
        /*0000*/ 	.byte	0x04, 0x2f
        /*0002*/ 	.short	(.L_1 - .L_0)
	.align		4
.L_0:
        /*0004*/ 	.word	index@(default_function_kernel)
        /*0008*/ 	.word	0x0000000e


	//----- nvinfo : EIATTR_FRAME_SIZE
	.align		4
.L_1:
        /*000c*/ 	.byte	0x04, 0x11
        /*000e*/ 	.short	(.L_3 - .L_2)
	.align		4
.L_2:
        /*0010*/ 	.word	index@(default_function_kernel)
        /*0014*/ 	.word	0x00000000


	//----- nvinfo : EIATTR_MIN_STACK_SIZE
	.align		4
.L_3:
        /*0018*/ 	.byte	0x04, 0x12
        /*001a*/ 	.short	(.L_5 - .L_4)
	.align		4
.L_4:
        /*001c*/ 	.word	index@(default_function_kernel)
        /*0020*/ 	.word	0x00000000
.L_5:


//--------------------- .nv.compat                --------------------------
	.section	.nv.compat,"",@"SHT_CUDA_COMPAT_INFO"
	.align	4
        /*0000*/ 	.byte	0x02, 0x09, 0x00, 0x00, 0x02, 0x02, 0x01, 0x00, 0x02, 0x05, 0x05, 0x00, 0x03, 0x07, 0x01, 0x01
        /*0010*/ 	.byte	0x02, 0x03, 0x00, 0x00, 0x02, 0x06, 0x01, 0x00, 0x04, 0x0b, 0x08, 0x00, 0x01, 0x00, 0x00, 0x00
        /*0020*/ 	.byte	0x00, 0x00, 0x00, 0x00


//--------------------- .nv.info.default_function_kernel --------------------------
	.section	.nv.info.default_function_kernel,"",@"SHT_CUDA_INFO"
	.sectionflags	@""
	.align	4


	//----- nvinfo : EIATTR_CUDA_API_VERSION
	.align		4
        /*0000*/ 	.byte	0x04, 0x37
        /*0002*/ 	.short	(.L_7 - .L_6)
.L_6:
        /*0004*/ 	.word	0x00000082


	//----- nvinfo : EIATTR_KPARAM_INFO
	.align		4
.L_7:
        /*0008*/ 	.byte	0x04, 0x17
        /*000a*/ 	.short	(.L_9 - .L_8)
.L_8:
        /*000c*/ 	.word	0x00000000
        /*0010*/ 	.short	0x0001
        /*0012*/ 	.short	0x0008
        /*0014*/ 	.byte	0x00, 0xf5, 0x21, 0x00


	//----- nvinfo : EIATTR_KPARAM_INFO
	.align		4
.L_9:
        /*0018*/ 	.byte	0x04, 0x17
        /*001a*/ 	.short	(.L_11 - .L_10)
.L_10:
        /*001c*/ 	.word	0x00000000
        /*0020*/ 	.short	0x0000
        /*0022*/ 	.short	0x0000
        /*0024*/ 	.byte	0x00, 0xf5, 0x21, 0x00


	//----- nvinfo : EIATTR_SPARSE_MMA_MASK
	.align		4
.L_11:
        /*0028*/ 	.byte	0x03, 0x50
        /*002a*/ 	.short	0x0000


	//----- nvinfo : EIATTR_MAXREG_COUNT
	.align		4
        /*002c*/ 	.byte	0x03, 0x1b
        /*002e*/ 	.short	0x00ff


	//----- nvinfo : EIATTR_MERCURY_ISA_VERSION
	.align		4
        /*0030*/ 	.byte	0x03, 0x5f
        /*0032*/ 	.short	0x0101


	//----- nvinfo : EIATTR_VRC_CTA_INIT_COUNT
	.align		4
        /*0034*/ 	.byte	0x02, 0x4a
	.zero		1
	.zero		1


	//----- nvinfo : EIATTR_EXIT_INSTR_OFFSETS
	.align		4
        /*0038*/ 	.byte	0x04, 0x1c
        /*003a*/ 	.short	(.L_13 - .L_12)


	//   ....[0]....
.L_12:
        /*003c*/ 	.word	0x000001c0


	//----- nvinfo : EIATTR_MAX_THREADS
	.align		4
.L_13:
        /*0040*/ 	.byte	0x04, 0x05
        /*0042*/ 	.short	(.L_15 - .L_14)
.L_14:
        /*0044*/ 	.word	0x00000039
        /*0048*/ 	.word	0x00000001
        /*004c*/ 	.word	0x00000001


	//----- nvinfo : EIATTR_CBANK_PARAM_SIZE
	.align		4
.L_15:
        /*0050*/ 	.byte	0x03, 0x19
        /*0052*/ 	.short	0x0010


	//----- nvinfo : EIATTR_PARAM_CBANK
	.align		4
        /*0054*/ 	.byte	0x04, 0x0a
        /*0056*/ 	.short	(.L_17 - .L_16)
	.align		4
.L_16:
        /*0058*/ 	.word	index@(.nv.constant0.default_function_kernel)
        /*005c*/ 	.short	0x0380
        /*005e*/ 	.short	0x0010


	//----- nvinfo : EIATTR_SW_WAR
	.align		4
.L_17:
        /*0060*/ 	.byte	0x04, 0x36
        /*0062*/ 	.short	(.L_19 - .L_18)
.L_18:
        /*0064*/ 	.word	0x00000008
.L_19:


//--------------------- .nv.callgraph             --------------------------
	.section	.nv.callgraph,"",@"SHT_CUDA_CALLGRAPH"
	.align	4
	.sectionentsize	8
	.align		4
        /*0000*/ 	.word	0x00000000
	.align		4
        /*0004*/ 	.word	0xffffffff
	.align		4
        /*0008*/ 	.word	0x00000000
	.align		4
        /*000c*/ 	.word	0xfffffffe
	.align		4
        /*0010*/ 	.word	0x00000000
	.align		4
        /*0014*/ 	.word	0xfffffffd
	.align		4
        /*0018*/ 	.word	0x00000000
	.align		4
        /*001c*/ 	.word	0xfffffffc


//--------------------- .text.default_function_kernel --------------------------
	.section	.text.default_function_kernel,"ax",@progbits
	.align	128
        .global         default_function_kernel
        .type           default_function_kernel,@function
        .size           default_function_kernel,(.L_x_1 - default_function_kernel)
        .other          default_function_kernel,@"STO_CUDA_ENTRY STV_DEFAULT"
default_function_kernel:
.text.default_function_kernel:
[----:B------:R-:W-:Y:S01]  /*0000*/  LDC R1, c[0x0][0x37c] ;  /* 0x0000df00ff017b82 */ /* 0x000fe20000000800 */
[----:B------:R-:W0:Y:S07]  /*0010*/  S2R R7, SR_CTAID.X ;  /* 0x0000000000077919 */ /* 0x000e2e0000002500 */
[----:B------:R-:W1:Y:S01]  /*0020*/  LDC.64 R2, c[0x0][0x388] ;  /* 0x0000e200ff027b82 */ /* 0x000e620000000a00 */
[----:B------:R-:W2:Y:S01]  /*0030*/  LDCU.64 UR4, c[0x0][0x358] ;  /* 0x00006b00ff0477ac */ /* 0x000ea20008000a00 */
[----:B------:R-:W0:Y:S06]  /*0040*/  S2R R0, SR_TID.X ;  /* 0x0000000000007919 */ /* 0x000e2c0000002100 */
[----:B------:R-:W3:Y:S01]  /*0050*/  LDC.64 R4, c[0x0][0x380] ;  /* 0x0000e000ff047b82 */ /* 0x000ee20000000a00 */
[----:B0-----:R-:W-:-:S04]  /*0060*/  IMAD R7, R7, 0x39, R0 ;  /* 0x0000003907077824 */ /* 0x001fc800078e0200 */
[----:B-1----:R-:W-:-:S05]  /*0070*/  IMAD.WIDE.U32 R2, R7, 0x4, R2 ;  /* 0x0000000407027825 */ /* 0x002fca00078e0002 */
[----:B--2---:R3:W2:Y:S01]  /*0080*/  LDG.E.CONSTANT R6, desc[UR4][R2.64] ;  /* 0x0000000402067981 */ /* 0x0046a2000c1e9900 */
[----:B------:R-:W-:Y:S01]  /*0090*/  MOV R10, 0x3c80f082 ;  /* 0x3c80f082000a7802 */ /* 0x000fe20000000f00 */
[----:B------:R-:W-:Y:S02]  /*00a0*/  HFMA2 R9, -RZ, RZ, 1.875, 0 ;  /* 0x3f800000ff097431 */ /* 0x000fe400000001ff */
[----:B---3--:R-:W-:-:S04]  /*00b0*/  IMAD.WIDE.U32 R2, R7, 0x4, R4 ;  /* 0x0000000407027825 */ /* 0x008fc800078e0004 */
[C---:B--2---:R-:W-:Y:S01]  /*00c0*/  FMUL R0, |R6|.reuse, 2.8853900432586669922 ;  /* 0x4038aa3b06007820 */ /* 0x044fe20000400200 */
[C---:B------:R-:W-:Y:S01]  /*00d0*/  FMUL R11, R6.reuse, R6 ;  /* 0x00000006060b7220 */ /* 0x040fe20000400000 */
[C---:B------:R-:W-:Y:S02]  /*00e0*/  FSETP.GE.AND P1, PT, |R6|.reuse, 0.60000002384185791016, PT ;  /* 0x3f19999a0600780b */ /* 0x040fe40003f26200 */
[----:B------:R-:W-:Y:S01]  /*00f0*/  FSETP.GE.AND P0, PT, |R6|, 9.010913848876953125, PT ;  /* 0x41102cb40600780b */ /* 0x000fe20003f06200 */
[C---:B------:R-:W-:Y:S01]  /*0100*/  FFMA R10, R11.reuse, R10, -0.052303962409496307373 ;  /* 0xbd563cae0b0a7423 */ /* 0x040fe2000000000a */
[----:B------:R-:W0:Y:S02]  /*0110*/  MUFU.EX2 R0, R0 ;  /* 0x0000000000007308 */ /* 0x000e240000000800 */
[----:B0-----:R-:W-:Y:S01]  /*0120*/  FADD R8, R0, 1 ;  /* 0x3f80000000087421 */ /* 0x001fe20000000000 */
[----:B------:R-:W-:-:S04]  /*0130*/  FFMA R0, R11, R10, 0.1331529766321182251 ;  /* 0x3e0859410b007423 */ /* 0x000fc8000000000a */
[C---:B------:R-:W-:Y:S01]  /*0140*/  FFMA R0, R11.reuse, R0, -0.33332768082618713379 ;  /* 0xbeaaa9ed0b007423 */ /* 0x040fe20000000000 */
[----:B------:R-:W0:Y:S03]  /*0150*/  MUFU.RCP R8, R8 ;  /* 0x0000000800087308 */ /* 0x000e260000001000 */
[----:B------:R-:W-:Y:S01]  /*0160*/  FFMA R11, R11, R0, RZ ;  /* 0x000000000b0b7223 */ /* 0x000fe200000000ff */
[----:B0-----:R-:W-:-:S05]  /*0170*/  FFMA R9, R8, -2, R9 ;  /* 0xc000000008097823 */ /* 0x001fca0000000009 */
[----:B------:R-:W-:-:S04]  /*0180*/  FSEL R9, R9, 1, !P0 ;  /* 0x3f80000009097808 */ /* 0x000fc80004000000 */
[--C-:B------:R-:W-:Y:S01]  /*0190*/  LOP3.LUT R9, R9, 0x80000000, R6.reuse, 0xb8, !PT ;  /* 0x8000000009097812 */ /* 0x100fe200078eb806 */
[----:B------:R-:W-:-:S05]  /*01a0*/  @!P1 FFMA R9, R6, R11, R6 ;  /* 0x0000000b06099223 */ /* 0x000fca0000000006 */
[----:B------:R-:W-:Y:S01]  /*01b0*/  STG.E desc[UR4][R2.64], R9 ;  /* 0x0000000902007986 */ /* 0x000fe2000c101904 */
[----:B------:R-:W-:Y:S05]  /*01c0*/  EXIT ;  /* 0x000000000000794d */ /* 0x000fea0003800000 */
.L_x_0:
[----:B------:R-:W-:-:S00]  /*01d0*/  BRA `(.L_x_0) ;  /* 0xfffffffc00fc7947 */ /* 0x000fc0000383ffff */
[----:B------:R-:W-:-:S00]  /*01e0*/  NOP ;  /* 0x0000000000007918 */ /* 0x000fc00000000000 */
        /* <DEDUP_REMOVED lines=9> */
.L_x_1:


//--------------------- .nv.shared.reserved.0     --------------------------
	.section	.nv.shared.reserved.0,"aw",@nobits
	.weak		__nv_reservedSMEM_offset_0_alias
	.size		__nv_reservedSMEM_offset_0_alias, 0, 64
	.other		__nv_reservedSMEM_offset_0_alias,@"STO_CUDA_RESERVED_SHARED STV_DEFAULT"
__nv_reservedSMEM_offset_0_alias:
	.zero		0
	.zero		64


//--------------------- .nv.constant0.default_function_kernel --------------------------
	.section	.nv.constant0.default_function_kernel,"a",@progbits
	.sectionflags	@""
	.align	4
.nv.constant0.default_function_kernel:
	.zero		912


//--------------------- SYMBOLS --------------------------

	.type		.nv.reservedSmem.offset0,@object
	.size		.nv.reservedSmem.offset0,0x4
